//
// Generated by NVIDIA NVVM Compiler
//
// Compiler Build ID: CL-36424714
// Cuda compilation tools, release 13.0, V13.0.88
// Based on NVVM 20.0.0
//

.version 9.0
.target sm_100
.address_size 64

	// .globl	_Z4copyPfS_ii
// _ZZ13copySharedMemPfS_iiE4temp has been demoted
// _ZZ18transposeCoalescedPfS_iiE4temp has been demoted
// _ZZ24transposeNoBankConflictsPfS_iiE4temp has been demoted

.visible .entry _Z4copyPfS_ii(
	.param .u64 .ptr .align 1 _Z4copyPfS_ii_param_0,
	.param .u64 .ptr .align 1 _Z4copyPfS_ii_param_1,
	.param .u32 _Z4copyPfS_ii_param_2,
	.param .u32 _Z4copyPfS_ii_param_3
)
{
	.reg .pred 	%p<4>;
	.reg .b32 	%r<14>;
	.reg .b32 	%f<2>;
	.reg .b64 	%rd<8>;

	ld.param.u64 	%rd1, [_Z4copyPfS_ii_param_0];
	ld.param.u64 	%rd2, [_Z4copyPfS_ii_param_1];
	ld.param.u32 	%r3, [_Z4copyPfS_ii_param_2];
	ld.param.u32 	%r4, [_Z4copyPfS_ii_param_3];
	mov.u32 	%r6, %ctaid.x;
	shl.b32 	%r7, %r6, 5;
	mov.u32 	%r8, %tid.x;
	add.s32 	%r1, %r7, %r8;
	mov.u32 	%r9, %ctaid.y;
	shl.b32 	%r10, %r9, 5;
	mov.u32 	%r11, %tid.y;
	add.s32 	%r12, %r10, %r11;
	setp.ge.s32 	%p1, %r1, %r3;
	setp.ge.s32 	%p2, %r12, %r4;
	or.pred  	%p3, %p1, %p2;
	@%p3 bra 	$L__BB0_2;
	cvta.to.global.u64 	%rd3, %rd2;
	cvta.to.global.u64 	%rd4, %rd1;
	mad.lo.s32 	%r13, %r3, %r1, %r12;
	mul.wide.s32 	%rd5, %r13, 4;
	add.s64 	%rd6, %rd3, %rd5;
	ld.global.f32 	%f1, [%rd6];
	add.s64 	%rd7, %rd4, %rd5;
	st.global.f32 	[%rd7], %f1;
$L__BB0_2:
	ret;

}
	// .globl	_Z13copySharedMemPfS_ii
.visible .entry _Z13copySharedMemPfS_ii(
	.param .u64 .ptr .align 1 _Z13copySharedMemPfS_ii_param_0,
	.param .u64 .ptr .align 1 _Z13copySharedMemPfS_ii_param_1,
	.param .u32 _Z13copySharedMemPfS_ii_param_2,
	.param .u32 _Z13copySharedMemPfS_ii_param_3
)
{
	.reg .pred 	%p<6>;
	.reg .b32 	%r<22>;
	.reg .b32 	%f<3>;
	.reg .b64 	%rd<9>;
	// demoted variable
	.shared .align 4 .b8 _ZZ13copySharedMemPfS_iiE4temp[4096];
	ld.param.u64 	%rd1, [_Z13copySharedMemPfS_ii_param_0];
	ld.param.u64 	%rd2, [_Z13copySharedMemPfS_ii_param_1];
	ld.param.u32 	%r4, [_Z13copySharedMemPfS_ii_param_2];
	ld.param.u32 	%r5, [_Z13copySharedMemPfS_ii_param_3];
	mov.u32 	%r7, %ctaid.x;
	shl.b32 	%r8, %r7, 5;
	mov.u32 	%r9, %tid.x;
	add.s32 	%r1, %r8, %r9;
	mov.u32 	%r10, %ctaid.y;
	shl.b32 	%r11, %r10, 5;
	mov.u32 	%r12, %tid.y;
	add.s32 	%r13, %r11, %r12;
	setp.lt.s32 	%p2, %r1, %r4;
	setp.lt.s32 	%p3, %r13, %r5;
	and.pred  	%p1, %p2, %p3;
	shl.b32 	%r14, %r9, 7;
	mov.u32 	%r15, _ZZ13copySharedMemPfS_iiE4temp;
	add.s32 	%r16, %r15, %r14;
	shl.b32 	%r17, %r12, 2;
	add.s32 	%r3, %r16, %r17;
	not.pred 	%p4, %p1;
	@%p4 bra 	$L__BB1_2;
	cvta.to.global.u64 	%rd3, %rd2;
	mad.lo.s32 	%r18, %r4, %r1, %r13;
	mul.wide.s32 	%rd4, %r18, 4;
	add.s64 	%rd5, %rd3, %rd4;
	ld.global.f32 	%f1, [%rd5];
	cvt.rzi.s32.f32 	%r19, %f1;
	st.shared.u32 	[%r3], %r19;
$L__BB1_2:
	bar.sync 	0;
	@%p4 bra 	$L__BB1_4;
	ld.shared.u32 	%r20, [%r3];
	cvt.rn.f32.s32 	%f2, %r20;
	mad.lo.s32 	%r21, %r4, %r1, %r13;
	cvta.to.global.u64 	%rd6, %rd1;
	mul.wide.s32 	%rd7, %r21, 4;
	add.s64 	%rd8, %rd6, %rd7;
	st.global.f32 	[%rd8], %f2;
$L__BB1_4:
	ret;

}
	// .globl	_Z14transposeNaivePfS_ii
.visible .entry _Z14transposeNaivePfS_ii(
	.param .u64 .ptr .align 1 _Z14transposeNaivePfS_ii_param_0,
	.param .u64 .ptr .align 1 _Z14transposeNaivePfS_ii_param_1,
	.param .u32 _Z14transposeNaivePfS_ii_param_2,
	.param .u32 _Z14transposeNaivePfS_ii_param_3
)
{
	.reg .pred 	%p<4>;
	.reg .b32 	%r<15>;
	.reg .b32 	%f<2>;
	.reg .b64 	%rd<9>;

	ld.param.u64 	%rd1, [_Z14transposeNaivePfS_ii_param_0];
	ld.param.u64 	%rd2, [_Z14transposeNaivePfS_ii_param_1];
	ld.param.u32 	%r3, [_Z14transposeNaivePfS_ii_param_2];
	ld.param.u32 	%r4, [_Z14transposeNaivePfS_ii_param_3];
	mov.u32 	%r6, %ctaid.x;
	shl.b32 	%r7, %r6, 5;
	mov.u32 	%r8, %tid.x;
	add.s32 	%r1, %r7, %r8;
	mov.u32 	%r9, %ctaid.y;
	shl.b32 	%r10, %r9, 5;
	mov.u32 	%r11, %tid.y;
	add.s32 	%r12, %r10, %r11;
	setp.ge.s32 	%p1, %r1, %r3;
	setp.ge.s32 	%p2, %r12, %r4;
	or.pred  	%p3, %p1, %p2;
	@%p3 bra 	$L__BB2_2;
	cvta.to.global.u64 	%rd3, %rd2;
	cvta.to.global.u64 	%rd4, %rd1;
	mad.lo.s32 	%r13, %r3, %r12, %r1;
	mul.wide.s32 	%rd5, %r13, 4;
	add.s64 	%rd6, %rd3, %rd5;
	ld.global.f32 	%f1, [%rd6];
	mad.lo.s32 	%r14, %r3, %r1, %r12;
	mul.wide.s32 	%rd7, %r14, 4;
	add.s64 	%rd8, %rd4, %rd7;
	st.global.f32 	[%rd8], %f1;
$L__BB2_2:
	ret;

}
	// .globl	_Z18transposeCoalescedPfS_ii
.visible .entry _Z18transposeCoalescedPfS_ii(
	.param .u64 .ptr .align 1 _Z18transposeCoalescedPfS_ii_param_0,
	.param .u64 .ptr .align 1 _Z18transposeCoalescedPfS_ii_param_1,
	.param .u32 _Z18transposeCoalescedPfS_ii_param_2,
	.param .u32 _Z18transposeCoalescedPfS_ii_param_3
)
{
	.reg .pred 	%p<6>;
	.reg .b32 	%r<22>;
	.reg .b32 	%f<3>;
	.reg .b64 	%rd<9>;
	// demoted variable
	.shared .align 4 .b8 _ZZ18transposeCoalescedPfS_iiE4temp[4096];
	ld.param.u64 	%rd1, [_Z18transposeCoalescedPfS_ii_param_0];
	ld.param.u64 	%rd2, [_Z18transposeCoalescedPfS_ii_param_1];
	ld.param.u32 	%r4, [_Z18transposeCoalescedPfS_ii_param_2];
	ld.param.u32 	%r5, [_Z18transposeCoalescedPfS_ii_param_3];
	mov.u32 	%r7, %ctaid.x;
	shl.b32 	%r8, %r7, 5;
	mov.u32 	%r9, %tid.x;
	add.s32 	%r1, %r8, %r9;
	mov.u32 	%r10, %ctaid.y;
	shl.b32 	%r11, %r10, 5;
	mov.u32 	%r12, %tid.y;
	add.s32 	%r13, %r11, %r12;
	setp.lt.s32 	%p2, %r1, %r4;
	setp.lt.s32 	%p3, %r13, %r5;
	and.pred  	%p1, %p2, %p3;
	shl.b32 	%r14, %r9, 7;
	mov.u32 	%r15, _ZZ18transposeCoalescedPfS_iiE4temp;
	add.s32 	%r16, %r15, %r14;
	shl.b32 	%r17, %r12, 2;
	add.s32 	%r3, %r16, %r17;
	not.pred 	%p4, %p1;
	@%p4 bra 	$L__BB3_2;
	cvta.to.global.u64 	%rd3, %rd2;
	mad.lo.s32 	%r18, %r4, %r13, %r1;
	mul.wide.s32 	%rd4, %r18, 4;
	add.s64 	%rd5, %rd3, %rd4;
	ld.global.f32 	%f1, [%rd5];
	cvt.rzi.s32.f32 	%r19, %f1;
	st.shared.u32 	[%r3], %r19;
$L__BB3_2:
	bar.sync 	0;
	@%p4 bra 	$L__BB3_4;
	ld.shared.u32 	%r20, [%r3];
	cvt.rn.f32.s32 	%f2, %r20;
	mad.lo.s32 	%r21, %r4, %r1, %r13;
	cvta.to.global.u64 	%rd6, %rd1;
	mul.wide.s32 	%rd7, %r21, 4;
	add.s64 	%rd8, %rd6, %rd7;
	st.global.f32 	[%rd8], %f2;
$L__BB3_4:
	ret;

}
	// .globl	_Z24transposeNoBankConflictsPfS_ii
.visible .entry _Z24transposeNoBankConflictsPfS_ii(
	.param .u64 .ptr .align 1 _Z24transposeNoBankConflictsPfS_ii_param_0,
	.param .u64 .ptr .align 1 _Z24transposeNoBankConflictsPfS_ii_param_1,
	.param .u32 _Z24transposeNoBankConflictsPfS_ii_param_2,
	.param .u32 _Z24transposeNoBankConflictsPfS_ii_param_3
)
{
	.reg .pred 	%p<6>;
	.reg .b32 	%r<22>;
	.reg .b32 	%f<3>;
	.reg .b64 	%rd<9>;
	// demoted variable
	.shared .align 4 .b8 _ZZ24transposeNoBankConflictsPfS_iiE4temp[4096];
	ld.param.u64 	%rd1, [_Z24transposeNoBankConflictsPfS_ii_param_0];
	ld.param.u64 	%rd2, [_Z24transposeNoBankConflictsPfS_ii_param_1];
	ld.param.u32 	%r4, [_Z24transposeNoBankConflictsPfS_ii_param_2];
	ld.param.u32 	%r5, [_Z24transposeNoBankConflictsPfS_ii_param_3];
	mov.u32 	%r7, %ctaid.x;
	shl.b32 	%r8, %r7, 5;
	mov.u32 	%r9, %tid.x;
	add.s32 	%r1, %r8, %r9;
	mov.u32 	%r10, %ctaid.y;
	shl.b32 	%r11, %r10, 5;
	mov.u32 	%r12, %tid.y;
	add.s32 	%r13, %r11, %r12;
	setp.lt.s32 	%p2, %r1, %r4;
	setp.lt.s32 	%p3, %r13, %r5;
	and.pred  	%p1, %p2, %p3;
	shl.b32 	%r14, %r9, 7;
	mov.u32 	%r15, _ZZ24transposeNoBankConflictsPfS_iiE4temp;
	add.s32 	%r16, %r15, %r14;
	shl.b32 	%r17, %r12, 2;
	add.s32 	%r3, %r16, %r17;
	not.pred 	%p4, %p1;
	@%p4 bra 	$L__BB4_2;
	cvta.to.global.u64 	%rd3, %rd2;
	mad.lo.s32 	%r18, %r4, %r1, %r13;
	mul.wide.s32 	%rd4, %r18, 4;
	add.s64 	%rd5, %rd3, %rd4;
	ld.global.f32 	%f1, [%rd5];
	cvt.rzi.s32.f32 	%r19, %f1;
	st.shared.u32 	[%r3], %r19;
$L__BB4_2:
	bar.sync 	0;
	@%p4 bra 	$L__BB4_4;
	ld.shared.u32 	%r20, [%r3];
	cvt.rn.f32.s32 	%f2, %r20;
	mad.lo.s32 	%r21, %r4, %r13, %r1;
	cvta.to.global.u64 	%rd6, %rd1;
	mul.wide.s32 	%rd7, %r21, 4;
	add.s64 	%rd8, %rd6, %rd7;
	st.global.f32 	[%rd8], %f2;
$L__BB4_4:
	ret;

}


// ===== COMPILED SASS (sm_100) =====

	.target	sm_100

	.elftype	@"ET_EXEC"


//--------------------- .note.nv.tkinfo           --------------------------
	.section	.note.nv.tkinfo,"",@"SHT_NOTE"
	.sectionflags	@"SHF_NOTE_NV_TKINFO"
	.tkinfo
        /*0018*/ 	.word	0x00000002
        /*0030*/ 	.string	""
        /*0030*/ 	.string	"ptxas"
        /*0030*/ 	.string	"Cuda compilation tools, release 13.0, V13.0.88"
        /*0030*/ 	.string	"Build cuda_13.0.r13.0/compiler.36424714_0"
        /*0030*/ 	.string	"-arch sm_100 -m 64 "



//--------------------- .note.nv.cuinfo           --------------------------
	.section	.note.nv.cuinfo,"",@"SHT_NOTE"
	.sectionflags	@"SHF_NOTE_NV_CUINFO"
        /*0018*/ 	.short	0x0002
        /*001a*/ 	.short	0x0064
        /*001c*/ 	.short	0x0082
	.zero		2


//--------------------- .nv.info                  --------------------------
	.section	.nv.info,"",@"SHT_CUDA_INFO"
	.align	4


	//----- nvinfo : EIATTR_REGCOUNT
	.align		4
        /*0000*/ 	.byte	0x04, 0x2f
        /*0002*/ 	.short	(.L_1 - .L_0)
	.align		4
.L_0:
        /*0004*/ 	.word	index@(_Z4copyPfS_ii)
        /*0008*/ 	.word	0x0000000a


	//----- nvinfo : EIATTR_FRAME_SIZE
	.align		4
.L_1:
        /*000c*/ 	.byte	0x04, 0x11
        /*000e*/ 	.short	(.L_3 - .L_2)
	.align		4
.L_2:
        /*0010*/ 	.word	index@(_Z4copyPfS_ii)
        /*0014*/ 	.word	0x00000000


	//----- nvinfo : EIATTR_REGCOUNT
	.align		4
.L_3:
        /*0018*/ 	.byte	0x04, 0x2f
        /*001a*/ 	.short	(.L_5 - .L_4)
	.align		4
.L_4:
        /*001c*/ 	.word	index@(_Z13copySharedMemPfS_ii)
        /*0020*/ 	.word	0x0000000c


	//----- nvinfo : EIATTR_FRAME_SIZE
	.align		4
.L_5:
        /*0024*/ 	.byte	0x04, 0x11
        /*0026*/ 	.short	(.L_7 - .L_6)
	.align		4
.L_6:
        /*0028*/ 	.word	index@(_Z13copySharedMemPfS_ii)
        /*002c*/ 	.word	0x00000000


	//----- nvinfo : EIATTR_REGCOUNT
	.align		4
.L_7:
        /*0030*/ 	.byte	0x04, 0x2f
        /*0032*/ 	.short	(.L_9 - .L_8)
	.align		4
.L_8:
        /*0034*/ 	.word	index@(_Z14transposeNaivePfS_ii)
        /*0038*/ 	.word	0x0000000a


	//----- nvinfo : EIATTR_FRAME_SIZE
	.align		4
.L_9:
        /*003c*/ 	.byte	0x04, 0x11
        /*003e*/ 	.short	(.L_11 - .L_10)
	.align		4
.L_10:
        /*0040*/ 	.word	index@(_Z14transposeNaivePfS_ii)
        /*0044*/ 	.word	0x00000000


	//----- nvinfo : EIATTR_REGCOUNT
	.align		4
.L_11:
        /*0048*/ 	.byte	0x04, 0x2f
        /*004a*/ 	.short	(.L_13 - .L_12)
	.align		4
.L_12:
        /*004c*/ 	.word	index@(_Z18transposeCoalescedPfS_ii)
        /*0050*/ 	.word	0x0000000c


	//----- nvinfo : EIATTR_FRAME_SIZE
	.align		4
.L_13:
        /*0054*/ 	.byte	0x04, 0x11
        /*0056*/ 	.short	(.L_15 - .L_14)
	.align		4
.L_14:
        /*0058*/ 	.word	index@(_Z18transposeCoalescedPfS_ii)
        /*005c*/ 	.word	0x00000000


	//----- nvinfo : EIATTR_REGCOUNT
	.align		4
.L_15:
        /*0060*/ 	.byte	0x04, 0x2f
        /*0062*/ 	.short	(.L_17 - .L_16)
	.align		4
.L_16:
        /*0064*/ 	.word	index@(_Z24transposeNoBankConflictsPfS_ii)
        /*0068*/ 	.word	0x0000000c


	//----- nvinfo : EIATTR_FRAME_SIZE
	.align		4
.L_17:
        /*006c*/ 	.byte	0x04, 0x11
        /*006e*/ 	.short	(.L_19 - .L_18)
	.align		4
.L_18:
        /*0070*/ 	.word	index@(_Z24transposeNoBankConflictsPfS_ii)
        /*0074*/ 	.word	0x00000000


	//----- nvinfo : EIATTR_MIN_STACK_SIZE
	.align		4
.L_19:
        /*0078*/ 	.byte	0x04, 0x12
        /*007a*/ 	.short	(.L_21 - .L_20)
	.align		4
.L_20:
        /*007c*/ 	.word	index@(_Z24transposeNoBankConflictsPfS_ii)
        /*0080*/ 	.word	0x00000000


	//----- nvinfo : EIATTR_MIN_STACK_SIZE
	.align		4
.L_21:
        /*0084*/ 	.byte	0x04, 0x12
        /*0086*/ 	.short	(.L_23 - .L_22)
	.align		4
.L_22:
        /*0088*/ 	.word	index@(_Z18transposeCoalescedPfS_ii)
        /*008c*/ 	.word	0x00000000


	//----- nvinfo : EIATTR_MIN_STACK_SIZE
	.align		4
.L_23:
        /*0090*/ 	.byte	0x04, 0x12
        /*0092*/ 	.short	(.L_25 - .L_24)
	.align		4
.L_24:
        /*0094*/ 	.word	index@(_Z14transposeNaivePfS_ii)
        /*0098*/ 	.word	0x00000000


	//----- nvinfo : EIATTR_MIN_STACK_SIZE
	.align		4
.L_25:
        /*009c*/ 	.byte	0x04, 0x12
        /*009e*/ 	.short	(.L_27 - .L_26)
	.align		4
.L_26:
        /*00a0*/ 	.word	index@(_Z13copySharedMemPfS_ii)
        /*00a4*/ 	.word	0x00000000


	//----- nvinfo : EIATTR_MIN_STACK_SIZE
	.align		4
.L_27:
        /*00a8*/ 	.byte	0x04, 0x12
        /*00aa*/ 	.short	(.L_29 - .L_28)
	.align		4
.L_28:
        /*00ac*/ 	.word	index@(_Z4copyPfS_ii)
        /*00b0*/ 	.word	0x00000000
.L_29:


//--------------------- .nv.compat                --------------------------
	.section	.nv.compat,"",@"SHT_CUDA_COMPAT_INFO"
	.align	4
        /*0000*/ 	.byte	0x02, 0x09, 0x00, 0x00, 0x02, 0x02, 0x01, 0x00, 0x02, 0x05, 0x05, 0x00, 0x03, 0x07, 0x01, 0x01
        /*0010*/ 	.byte	0x02, 0x03, 0x00, 0x00, 0x02, 0x06, 0x01, 0x00, 0x04, 0x0b, 0x08, 0x00, 0x09, 0x00, 0x00, 0x00
        /*0020*/ 	.byte	0x00, 0x00, 0x00, 0x00


//--------------------- .nv.info._Z24transposeNoBankConflictsPfS_ii --------------------------
	.section	.nv.info._Z24transposeNoBankConflictsPfS_ii,"",@"SHT_CUDA_INFO"
	.sectionflags	@""
	.align	4


	//----- nvinfo : EIATTR_CUDA_API_VERSION
	.align		4
        /*0000*/ 	.byte	0x04, 0x37
        /*0002*/ 	.short	(.L_31 - .L_30)
.L_30:
        /*0004*/ 	.word	0x00000082


	//----- nvinfo : EIATTR_KPARAM_INFO
	.align		4
.L_31:
        /*0008*/ 	.byte	0x04, 0x17
        /*000a*/ 	.short	(.L_33 - .L_32)
.L_32:
        /*000c*/ 	.word	0x00000000
        /*0010*/ 	.short	0x0003
        /*0012*/ 	.short	0x0014
        /*0014*/ 	.byte	0x00, 0xf0, 0x11, 0x00


	//----- nvinfo : EIATTR_KPARAM_INFO
	.align		4
.L_33:
        /*0018*/ 	.byte	0x04, 0x17
        /*001a*/ 	.short	(.L_35 - .L_34)
.L_34:
        /*001c*/ 	.word	0x00000000
        /*0020*/ 	.short	0x0002
        /*0022*/ 	.short	0x0010
        /*0024*/ 	.byte	0x00, 0xf0, 0x11, 0x00


	//----- nvinfo : EIATTR_KPARAM_INFO
	.align		4
.L_35:
        /*0028*/ 	.byte	0x04, 0x17
        /*002a*/ 	.short	(.L_37 - .L_36)
.L_36:
        /*002c*/ 	.word	0x00000000
        /*0030*/ 	.short	0x0001
        /*0032*/ 	.short	0x0008
        /*0034*/ 	.byte	0x00, 0xf5, 0x21, 0x00


	//----- nvinfo : EIATTR_KPARAM_INFO
	.align		4
.L_37:
        /*0038*/ 	.byte	0x04, 0x17
        /*003a*/ 	.short	(.L_39 - .L_38)
.L_38:
        /*003c*/ 	.word	0x00000000
        /*0040*/ 	.short	0x0000
        /*0042*/ 	.short	0x0000
        /*0044*/ 	.byte	0x00, 0xf5, 0x21, 0x00


	//----- nvinfo : EIATTR_SPARSE_MMA_MASK
	.align		4
.L_39:
        /*0048*/ 	.byte	0x03, 0x50
        /*004a*/ 	.short	0x0000


	//----- nvinfo : EIATTR_MAXREG_COUNT
	.align		4
        /*004c*/ 	.byte	0x03, 0x1b
        /*004e*/ 	.short	0x00ff


	//----- nvinfo : EIATTR_NUM_BARRIERS
	.align		4
        /*0050*/ 	.byte	0x02, 0x4c
        /*0052*/ 	.byte	0x01
	.zero		1


	//----- nvinfo : EIATTR_MERCURY_ISA_VERSION
	.align		4
        /*0054*/ 	.byte	0x03, 0x5f
        /*0056*/ 	.short	0x0101


	//----- nvinfo : EIATTR_VRC_CTA_INIT_COUNT
	.align		4
        /*0058*/ 	.byte	0x02, 0x4a
	.zero		1
	.zero		1


	//----- nvinfo : EIATTR_EXIT_INSTR_OFFSETS
	.align		4
        /*005c*/ 	.byte	0x04, 0x1c
        /*005e*/ 	.short	(.L_41 - .L_40)


	//   ....[0]....
.L_40:
        /*0060*/ 	.word	0x00000170


	//   ....[1]....
        /*0064*/ 	.word	0x000001e0


	//----- nvinfo : EIATTR_CBANK_PARAM_SIZE
	.align		4
.L_41:
        /*0068*/ 	.byte	0x03, 0x19
        /*006a*/ 	.short	0x0018


	//----- nvinfo : EIATTR_PARAM_CBANK
	.align		4
        /*006c*/ 	.byte	0x04, 0x0a
        /*006e*/ 	.short	(.L_43 - .L_42)
	.align		4
.L_42:
        /*0070*/ 	.word	index@(.nv.constant0._Z24transposeNoBankConflictsPfS_ii)
        /*0074*/ 	.short	0x0380
        /*0076*/ 	.short	0x0018


	//----- nvinfo : EIATTR_SW_WAR
	.align		4
.L_43:
        /*0078*/ 	.byte	0x04, 0x36
        /*007a*/ 	.short	(.L_45 - .L_44)
.L_44:
        /*007c*/ 	.word	0x00000008
.L_45:


//--------------------- .nv.info._Z18transposeCoalescedPfS_ii --------------------------
	.section	.nv.info._Z18transposeCoalescedPfS_ii,"",@"SHT_CUDA_INFO"
	.sectionflags	@""
	.align	4


	//----- nvinfo : EIATTR_CUDA_API_VERSION
	.align		4
        /*0000*/ 	.byte	0x04, 0x37
        /*0002*/ 	.short	(.L_47 - .L_46)
.L_46:
        /*0004*/ 	.word	0x00000082


	//----- nvinfo : EIATTR_KPARAM_INFO
	.align		4
.L_47:
        /*0008*/ 	.byte	0x04, 0x17
        /*000a*/ 	.short	(.L_49 - .L_48)
.L_48:
        /*000c*/ 	.word	0x00000000
        /*0010*/ 	.short	0x0003
        /*0012*/ 	.short	0x0014
        /*0014*/ 	.byte	0x00, 0xf0, 0x11, 0x00


	//----- nvinfo : EIATTR_KPARAM_INFO
	.align		4
.L_49:
        /*0018*/ 	.byte	0x04, 0x17
        /*001a*/ 	.short	(.L_51 - .L_50)
.L_50:
        /*001c*/ 	.word	0x00000000
        /*0020*/ 	.short	0x0002
        /*0022*/ 	.short	0x0010
        /*0024*/ 	.byte	0x00, 0xf0, 0x11, 0x00


	//----- nvinfo : EIATTR_KPARAM_INFO
	.align		4
.L_51:
        /*0028*/ 	.byte	0x04, 0x17
        /*002a*/ 	.short	(.L_53 - .L_52)
.L_52:
        /*002c*/ 	.word	0x00000000
        /*0030*/ 	.short	0x0001
        /*0032*/ 	.short	0x0008
        /*0034*/ 	.byte	0x00, 0xf5, 0x21, 0x00


	//----- nvinfo : EIATTR_KPARAM_INFO
	.align		4
.L_53:
        /*0038*/ 	.byte	0x04, 0x17
        /*003a*/ 	.short	(.L_55 - .L_54)
.L_54:
        /*003c*/ 	.word	0x00000000
        /*0040*/ 	.short	0x0000
        /*0042*/ 	.short	0x0000
        /*0044*/ 	.byte	0x00, 0xf5, 0x21, 0x00


	//----- nvinfo : EIATTR_SPARSE_MMA_MASK
	.align		4
.L_55:
        /*0048*/ 	.byte	0x03, 0x50
        /*004a*/ 	.short	0x0000


	//----- nvinfo : EIATTR_MAXREG_COUNT
	.align		4
        /*004c*/ 	.byte	0x03, 0x1b
        /*004e*/ 	.short	0x00ff


	//----- nvinfo : EIATTR_NUM_BARRIERS
	.align		4
        /*0050*/ 	.byte	0x02, 0x4c
        /*0052*/ 	.byte	0x01
	.zero		1


	//----- nvinfo : EIATTR_MERCURY_ISA_VERSION
	.align		4
        /*0054*/ 	.byte	0x03, 0x5f
        /*0056*/ 	.short	0x0101


	//----- nvinfo : EIATTR_VRC_CTA_INIT_COUNT
	.align		4
        /*0058*/ 	.byte	0x02, 0x4a
	.zero		1
	.zero		1


	//----- nvinfo : EIATTR_EXIT_INSTR_OFFSETS
	.align		4
        /*005c*/ 	.byte	0x04, 0x1c
        /*005e*/ 	.short	(.L_57 - .L_56)


	//   ....[0]....
.L_56:
        /*0060*/ 	.word	0x00000170


	//   ....[1]....
        /*0064*/ 	.word	0x000001e0


	//----- nvinfo : EIATTR_CBANK_PARAM_SIZE
	.align		4
.L_57:
        /*0068*/ 	.byte	0x03, 0x19
        /*006a*/ 	.short	0x0018


	//----- nvinfo : EIATTR_PARAM_CBANK
	.align		4
        /*006c*/ 	.byte	0x04, 0x0a
        /*006e*/ 	.short	(.L_59 - .L_58)
	.align		4
.L_58:
        /*0070*/ 	.word	index@(.nv.constant0._Z18transposeCoalescedPfS_ii)
        /*0074*/ 	.short	0x0380
        /*0076*/ 	.short	0x0018


	//----- nvinfo : EIATTR_SW_WAR
	.align		4
.L_59:
        /*0078*/ 	.byte	0x04, 0x36
        /*007a*/ 	.short	(.L_61 - .L_60)
.L_60:
        /*007c*/ 	.word	0x00000008
.L_61:


//--------------------- .nv.info._Z14transposeNaivePfS_ii --------------------------
	.section	.nv.info._Z14transposeNaivePfS_ii,"",@"SHT_CUDA_INFO"
	.sectionflags	@""
	.align	4


	//----- nvinfo : EIATTR_CUDA_API_VERSION
	.align		4
        /*0000*/ 	.byte	0x04, 0x37
        /*0002*/ 	.short	(.L_63 - .L_62)
.L_62:
        /*0004*/ 	.word	0x00000082


	//----- nvinfo : EIATTR_KPARAM_INFO
	.align		4
.L_63:
        /*0008*/ 	.byte	0x04, 0x17
        /*000a*/ 	.short	(.L_65 - .L_64)
.L_64:
        /*000c*/ 	.word	0x00000000
        /*0010*/ 	.short	0x0003
        /*0012*/ 	.short	0x0014
        /*0014*/ 	.byte	0x00, 0xf0, 0x11, 0x00


	//----- nvinfo : EIATTR_KPARAM_INFO
	.align		4
.L_65:
        /*0018*/ 	.byte	0x04, 0x17
        /*001a*/ 	.short	(.L_67 - .L_66)
.L_66:
        /*001c*/ 	.word	0x00000000
        /*0020*/ 	.short	0x0002
        /*0022*/ 	.short	0x0010
        /*0024*/ 	.byte	0x00, 0xf0, 0x11, 0x00


	//----- nvinfo : EIATTR_KPARAM_INFO
	.align		4
.L_67:
        /*0028*/ 	.byte	0x04, 0x17
        /*002a*/ 	.short	(.L_69 - .L_68)
.L_68:
        /*002c*/ 	.word	0x00000000
        /*0030*/ 	.short	0x0001
        /*0032*/ 	.short	0x0008
        /*0034*/ 	.byte	0x00, 0xf5, 0x21, 0x00


	//----- nvinfo : EIATTR_KPARAM_INFO
	.align		4
.L_69:
        /*0038*/ 	.byte	0x04, 0x17
        /*003a*/ 	.short	(.L_71 - .L_70)
.L_70:
        /*003c*/ 	.word	0x00000000
        /*0040*/ 	.short	0x0000
        /*0042*/ 	.short	0x0000
        /*0044*/ 	.byte	0x00, 0xf5, 0x21, 0x00


	//----- nvinfo : EIATTR_SPARSE_MMA_MASK
	.align		4
.L_71:
        /*0048*/ 	.byte	0x03, 0x50
        /*004a*/ 	.short	0x0000


	//----- nvinfo : EIATTR_MAXREG_COUNT
	.align		4
        /*004c*/ 	.byte	0x03, 0x1b
        /*004e*/ 	.short	0x00ff


	//----- nvinfo : EIATTR_MERCURY_ISA_VERSION
	.align		4
        /*0050*/ 	.byte	0x03, 0x5f
        /*0052*/ 	.short	0x0101


	//----- nvinfo : EIATTR_VRC_CTA_INIT_COUNT
	.align		4
        /*0054*/ 	.byte	0x02, 0x4a
	.zero		1
	.zero		1


	//----- nvinfo : EIATTR_EXIT_INSTR_OFFSETS
	.align		4
        /*0058*/ 	.byte	0x04, 0x1c
        /*005a*/ 	.short	(.L_73 - .L_72)


	//   ....[0]....
.L_72:
        /*005c*/ 	.word	0x000000a0


	//   ....[1]....
        /*0060*/ 	.word	0x00000140


	//----- nvinfo : EIATTR_CBANK_PARAM_SIZE
	.align		4
.L_73:
        /*0064*/ 	.byte	0x03, 0x19
        /*0066*/ 	.short	0x0018


	//----- nvinfo : EIATTR_PARAM_CBANK
	.align		4
        /*0068*/ 	.byte	0x04, 0x0a
        /*006a*/ 	.short	(.L_75 - .L_74)
	.align		4
.L_74:
        /*006c*/ 	.word	index@(.nv.constant0._Z14transposeNaivePfS_ii)
        /*0070*/ 	.short	0x0380
        /*0072*/ 	.short	0x0018


	//----- nvinfo : EIATTR_SW_WAR
	.align		4
.L_75:
        /*0074*/ 	.byte	0x04, 0x36
        /*0076*/ 	.short	(.L_77 - .L_76)
.L_76:
        /*0078*/ 	.word	0x00000008
.L_77:


//--------------------- .nv.info._Z13copySharedMemPfS_ii --------------------------
	.section	.nv.info._Z13copySharedMemPfS_ii,"",@"SHT_CUDA_INFO"
	.sectionflags	@""
	.align	4


	//----- nvinfo : EIATTR_CUDA_API_VERSION
	.align		4
        /*0000*/ 	.byte	0x04, 0x37
        /*0002*/ 	.short	(.L_79 - .L_78)
.L_78:
        /*0004*/ 	.word	0x00000082


	//----- nvinfo : EIATTR_KPARAM_INFO
	.align		4
.L_79:
        /*0008*/ 	.byte	0x04, 0x17
        /*000a*/ 	.short	(.L_81 - .L_80)
.L_80:
        /*000c*/ 	.word	0x00000000
        /*0010*/ 	.short	0x0003
        /*0012*/ 	.short	0x0014
        /*0014*/ 	.byte	0x00, 0xf0, 0x11, 0x00


	//----- nvinfo : EIATTR_KPARAM_INFO
	.align		4
.L_81:
        /*0018*/ 	.byte	0x04, 0x17
        /*001a*/ 	.short	(.L_83 - .L_82)
.L_82:
        /*001c*/ 	.word	0x00000000
        /*0020*/ 	.short	0x0002
        /*0022*/ 	.short	0x0010
        /*0024*/ 	.byte	0x00, 0xf0, 0x11, 0x00


	//----- nvinfo : EIATTR_KPARAM_INFO
	.align		4
.L_83:
        /*0028*/ 	.byte	0x04, 0x17
        /*002a*/ 	.short	(.L_85 - .L_84)
.L_84:
        /*002c*/ 	.word	0x00000000
        /*0030*/ 	.short	0x0001
        /*0032*/ 	.short	0x0008
        /*0034*/ 	.byte	0x00, 0xf5, 0x21, 0x00


	//----- nvinfo : EIATTR_KPARAM_INFO
	.align		4
.L_85:
        /*0038*/ 	.byte	0x04, 0x17
        /*003a*/ 	.short	(.L_87 - .L_86)
.L_86:
        /*003c*/ 	.word	0x00000000
        /*0040*/ 	.short	0x0000
        /*0042*/ 	.short	0x0000
        /*0044*/ 	.byte	0x00, 0xf5, 0x21, 0x00


	//----- nvinfo : EIATTR_SPARSE_MMA_MASK
	.align		4
.L_87:
        /*0048*/ 	.byte	0x03, 0x50
        /*004a*/ 	.short	0x0000


	//----- nvinfo : EIATTR_MAXREG_COUNT
	.align		4
        /*004c*/ 	.byte	0x03, 0x1b
        /*004e*/ 	.short	0x00ff


	//----- nvinfo : EIATTR_NUM_BARRIERS
	.align		4
        /*0050*/ 	.byte	0x02, 0x4c
        /*0052*/ 	.byte	0x01
	.zero		1


	//----- nvinfo : EIATTR_MERCURY_ISA_VERSION
	.align		4
        /*0054*/ 	.byte	0x03, 0x5f
        /*0056*/ 	.short	0x0101


	//----- nvinfo : EIATTR_VRC_CTA_INIT_COUNT
	.align		4
        /*0058*/ 	.byte	0x02, 0x4a
	.zero		1
	.zero		1


	//----- nvinfo : EIATTR_EXIT_INSTR_OFFSETS
	.align		4
        /*005c*/ 	.byte	0x04, 0x1c
        /*005e*/ 	.short	(.L_89 - .L_88)


	//   ....[0]....
.L_88:
        /*0060*/ 	.word	0x00000170


	//   ....[1]....
        /*0064*/ 	.word	0x000001e0


	//----- nvinfo : EIATTR_CBANK_PARAM_SIZE
	.align		4
.L_89:
        /*0068*/ 	.byte	0x03, 0x19
        /*006a*/ 	.short	0x0018


	//----- nvinfo : EIATTR_PARAM_CBANK
	.align		4
        /*006c*/ 	.byte	0x04, 0x0a
        /*006e*/ 	.short	(.L_91 - .L_90)
	.align		4
.L_90:
        /*0070*/ 	.word	index@(.nv.constant0._Z13copySharedMemPfS_ii)
        /*0074*/ 	.short	0x0380
        /*0076*/ 	.short	0x0018


	//----- nvinfo : EIATTR_SW_WAR
	.align		4
.L_91:
        /*0078*/ 	.byte	0x04, 0x36
        /*007a*/ 	.short	(.L_93 - .L_92)
.L_92:
        /*007c*/ 	.word	0x00000008
.L_93:


//--------------------- .nv.info._Z4copyPfS_ii    --------------------------
	.section	.nv.info._Z4copyPfS_ii,"",@"SHT_CUDA_INFO"
	.sectionflags	@""
	.align	4


	//----- nvinfo : EIATTR_CUDA_API_VERSION
	.align		4
        /*0000*/ 	.byte	0x04, 0x37
        /*0002*/ 	.short	(.L_95 - .L_94)
.L_94:
        /*0004*/ 	.word	0x00000082


	//----- nvinfo : EIATTR_KPARAM_INFO
	.align		4
.L_95:
        /*0008*/ 	.byte	0x04, 0x17
        /*000a*/ 	.short	(.L_97 - .L_96)
.L_96:
        /*000c*/ 	.word	0x00000000
        /*0010*/ 	.short	0x0003
        /*0012*/ 	.short	0x0014
        /*0014*/ 	.byte	0x00, 0xf0, 0x11, 0x00


	//----- nvinfo : EIATTR_KPARAM_INFO
	.align		4
.L_97:
        /*0018*/ 	.byte	0x04, 0x17
        /*001a*/ 	.short	(.L_99 - .L_98)
.L_98:
        /*001c*/ 	.word	0x00000000
        /*0020*/ 	.short	0x0002
        /*0022*/ 	.short	0x0010
        /*0024*/ 	.byte	0x00, 0xf0, 0x11, 0x00


	//----- nvinfo : EIATTR_KPARAM_INFO
	.align		4
.L_99:
        /*0028*/ 	.byte	0x04, 0x17
        /*002a*/ 	.short	(.L_101 - .L_100)
.L_100:
        /*002c*/ 	.word	0x00000000
        /*0030*/ 	.short	0x0001
        /*0032*/ 	.short	0x0008
        /*0034*/ 	.byte	0x00, 0xf5, 0x21, 0x00


	//----- nvinfo : EIATTR_KPARAM_INFO
	.align		4
.L_101:
        /*0038*/ 	.byte	0x04, 0x17
        /*003a*/ 	.short	(.L_103 - .L_102)
.L_102:
        /*003c*/ 	.word	0x00000000
        /*0040*/ 	.short	0x0000
        /*0042*/ 	.short	0x0000
        /*0044*/ 	.byte	0x00, 0xf5, 0x21, 0x00


	//----- nvinfo : EIATTR_SPARSE_MMA_MASK
	.align		4
.L_103:
        /*0048*/ 	.byte	0x03, 0x50
        /*004a*/ 	.short	0x0000


	//----- nvinfo : EIATTR_MAXREG_COUNT
	.align		4
        /*004c*/ 	.byte	0x03, 0x1b
        /*004e*/ 	.short	0x00ff


	//----- nvinfo : EIATTR_MERCURY_ISA_VERSION
	.align		4
        /*0050*/ 	.byte	0x03, 0x5f
        /*0052*/ 	.short	0x0101


	//----- nvinfo : EIATTR_VRC_CTA_INIT_COUNT
	.align		4
        /*0054*/ 	.byte	0x02, 0x4a
	.zero		1
	.zero		1


	//----- nvinfo : EIATTR_EXIT_INSTR_OFFSETS
	.align		4
        /*0058*/ 	.byte	0x04, 0x1c
        /*005a*/ 	.short	(.L_105 - .L_104)


	//   ....[0]....
.L_104:
        /*005c*/ 	.word	0x000000a0


	//   ....[1]....
        /*0060*/ 	.word	0x00000130


	//----- nvinfo : EIATTR_CBANK_PARAM_SIZE
	.align		4
.L_105:
        /*0064*/ 	.byte	0x03, 0x19
        /*0066*/ 	.short	0x0018


	//----- nvinfo : EIATTR_PARAM_CBANK
	.align		4
        /*0068*/ 	.byte	0x04, 0x0a
        /*006a*/ 	.short	(.L_107 - .L_106)
	.align		4
.L_106:
        /*006c*/ 	.word	index@(.nv.constant0._Z4copyPfS_ii)
        /*0070*/ 	.short	0x0380
        /*0072*/ 	.short	0x0018


	//----- nvinfo : EIATTR_SW_WAR
	.align		4
.L_107:
        /*0074*/ 	.byte	0x04, 0x36
        /*0076*/ 	.short	(.L_109 - .L_108)
.L_108:
        /*0078*/ 	.word	0x00000008
.L_109:


//--------------------- .nv.callgraph             --------------------------
	.section	.nv.callgraph,"",@"SHT_CUDA_CALLGRAPH"
	.align	4
	.sectionentsize	8
	.align		4
        /*0000*/ 	.word	0x00000000
	.align		4
        /*0004*/ 	.word	0xffffffff
	.align		4
        /*0008*/ 	.word	0x00000000
	.align		4
        /*000c*/ 	.word	0xfffffffe
	.align		4
        /*0010*/ 	.word	0x00000000
	.align		4
        /*0014*/ 	.word	0xfffffffd
	.align		4
        /*0018*/ 	.word	0x00000000
	.align		4
        /*001c*/ 	.word	0xfffffffc


//--------------------- .text._Z24transposeNoBankConflictsPfS_ii --------------------------
	.section	.text._Z24transposeNoBankConflictsPfS_ii,"ax",@progbits
	.align	128
        .global         _Z24transposeNoBankConflictsPfS_ii
        .type           _Z24transposeNoBankConflictsPfS_ii,@function
        .size           _Z24transposeNoBankConflictsPfS_ii,(.L_x_5 - _Z24transposeNoBankConflictsPfS_ii)
        .other          _Z24transposeNoBankConflictsPfS_ii,@"STO_CUDA_ENTRY STV_DEFAULT"
_Z24transposeNoBankConflictsPfS_ii:
.text._Z24transposeNoBankConflictsPfS_ii:
[----:B------:R-:W-:Y:S01]  /*0000*/  LDC R1, c[0x0][0x37c] ;  /* 0x0000df00ff017b82 */ /* 0x000fe20000000800 */
[----:B------:R-:W0:Y:S01]  /*0010*/  S2R R5, SR_CTAID.Y ;  /* 0x0000000000057919 */ /* 0x000e220000002600 */
[----:B------:R-:W1:Y:S01]  /*0020*/  LDCU.64 UR8, c[0x0][0x390] ;  /* 0x00007200ff0877ac */ /* 0x000e620008000a00 */
[----:B------:R-:W0:Y:S01]  /*0030*/  S2R R6, SR_TID.Y ;  /* 0x0000000000067919 */ /* 0x000e220000002200 */
[----:B------:R-:W2:Y:S01]  /*0040*/  LDCU.64 UR6, c[0x0][0x358] ;  /* 0x00006b00ff0677ac */ /* 0x000ea20008000a00 */
[----:B------:R-:W3:Y:S01]  /*0050*/  S2R R0, SR_CTAID.X ;  /* 0x0000000000007919 */ /* 0x000ee20000002500 */
[----:B------:R-:W3:Y:S01]  /*0060*/  S2R R9, SR_TID.X ;  /* 0x0000000000097919 */ /* 0x000ee20000002100 */
[----:B0-----:R-:W-:-:S04]  /*0070*/  LEA R5, R5, R6, 0x5 ;  /* 0x0000000605057211 */ /* 0x001fc800078e28ff */
[----:B-1----:R-:W-:Y:S02]  /*0080*/  ISETP.GE.AND P0, PT, R5, UR9, PT ;  /* 0x0000000905007c0c */ /* 0x002fe4000bf06270 */
[----:B---3--:R-:W-:-:S04]  /*0090*/  LEA R0, R0, R9, 0x5 ;  /* 0x0000000900007211 */ /* 0x008fc800078e28ff */
[----:B------:R-:W-:-:S13]  /*00a0*/  ISETP.LT.AND P0, PT, R0, UR8, !P0 ;  /* 0x0000000800007c0c */ /* 0x000fda000c701270 */
[----:B------:R-:W0:Y:S01]  /*00b0*/  @P0 LDC.64 R2, c[0x0][0x388] ;  /* 0x0000e200ff020b82 */ /* 0x000e220000000a00 */
[----:B------:R-:W-:-:S04]  /*00c0*/  @P0 IMAD R7, R0, UR8, R5 ;  /* 0x0000000800070c24 */ /* 0x000fc8000f8e0205 */
[----:B0-----:R-:W-:-:S06]  /*00d0*/  @P0 IMAD.WIDE R2, R7, 0x4, R2 ;  /* 0x0000000407020825 */ /* 0x001fcc00078e0202 */
[----:B--2---:R-:W2:Y:S01]  /*00e0*/  @P0 LDG.E R2, desc[UR6][R2.64] ;  /* 0x0000000602020981 */ /* 0x004ea2000c1e1900 */
[----:B------:R-:W0:Y:S01]  /*00f0*/  S2UR UR5, SR_CgaCtaId ;  /* 0x00000000000579c3 */ /* 0x000e220000008800 */
[----:B------:R-:W-:Y:S02]  /*0100*/  UMOV UR4, 0x400 ;  /* 0x0000040000047882 */ /* 0x000fe40000000000 */
[----:B0-----:R-:W-:-:S06]  /*0110*/  ULEA UR4, UR5, UR4, 0x18 ;  /* 0x0000000405047291 */ /* 0x001fcc000f8ec0ff */
[----:B------:R-:W-:-:S04]  /*0120*/  LEA R4, R9, UR4, 0x7 ;  /* 0x0000000409047c11 */ /* 0x000fc8000f8e38ff */
[----:B------:R-:W-:Y:S01]  /*0130*/  LEA R4, R6, R4, 0x2 ;  /* 0x0000000406047211 */ /* 0x000fe200078e10ff */
[----:B--2---:R-:W0:Y:S04]  /*0140*/  @P0 F2I.TRUNC.NTZ R7, R2 ;  /* 0x0000000200070305 */ /* 0x004e28000020f100 */
[----:B0-----:R0:W-:Y:S01]  /*0150*/  @P0 STS [R4], R7 ;  /* 0x0000000704000388 */ /* 0x0011e20000000800 */
[----:B------:R-:W-:Y:S06]  /*0160*/  BAR.SYNC.DEFER_BLOCKING 0x0 ;  /* 0x0000000000007b1d */ /* 0x000fec0000010000 */
[----:B------:R-:W-:Y:S05]  /*0170*/  @!P0 EXIT ;  /* 0x000000000000894d */ /* 0x000fea0003800000 */
[----:B0-----:R-:W0:Y:S01]  /*0180*/  LDS R4, [R4] ;  /* 0x0000000004047984 */ /* 0x001e220000000800 */
[----:B------:R-:W1:Y:S01]  /*0190*/  LDC.64 R2, c[0x0][0x380] ;  /* 0x0000e000ff027b82 */ /* 0x000e620000000a00 */
[----:B------:R-:W-:-:S04]  /*01a0*/  IMAD R5, R5, UR8, R0 ;  /* 0x0000000805057c24 */ /* 0x000fc8000f8e0200 */
[----:B-1----:R-:W-:Y:S01]  /*01b0*/  IMAD.WIDE R2, R5, 0x4, R2 ;  /* 0x0000000405027825 */ /* 0x002fe200078e0202 */
[----:B0-----:R-:W-:-:S05]  /*01c0*/  I2FP.F32.S32 R5, R4 ;  /* 0x0000000400057245 */ /* 0x001fca0000201400 */
[----:B------:R-:W-:Y:S01]  /*01d0*/  STG.E desc[UR6][R2.64], R5 ;  /* 0x0000000502007986 */ /* 0x000fe2000c101906 */
[----:B------:R-:W-:Y:S05]  /*01e0*/  EXIT ;  /* 0x000000000000794d */ /* 0x000fea0003800000 */
.L_x_0:
[----:B------:R-:W-:-:S00]  /*01f0*/  BRA `(.L_x_0) ;  /* 0xfffffffc00fc7947 */ /* 0x000fc0000383ffff */
[----:B------:R-:W-:-:S00]  /*0200*/  NOP ;  /* 0x0000000000007918 */ /* 0x000fc00000000000 */
[----:B------:R-:W-:-:S00]  /*0210*/  NOP ;  /* 0x0000000000007918 */ /* 0x000fc00000000000 */
[----:B------:R-:W-:-:S00]  /*0220*/  NOP ;  /* 0x0000000000007918 */ /* 0x000fc00000000000 */
[----:B------:R-:W-:-:S00]  /*0230*/  NOP ;  /* 0x0000000000007918 */ /* 0x000fc00000000000 */
[----:B------:R-:W-:-:S00]  /*0240*/  NOP ;  /* 0x0000000000007918 */ /* 0x000fc00000000000 */
[----:B------:R-:W-:-:S00]  /*0250*/  NOP ;  /* 0x0000000000007918 */ /* 0x000fc00000000000 */
[----:B------:R-:W-:-:S00]  /*0260*/  NOP ;  /* 0x0000000000007918 */ /* 0x000fc00000000000 */
[----:B------:R-:W-:-:S00]  /*0270*/  NOP ;  /* 0x0000000000007918 */ /* 0x000fc00000000000 */
.L_x_5:


//--------------------- .text._Z18transposeCoalescedPfS_ii --------------------------
	.section	.text._Z18transposeCoalescedPfS_ii,"ax",@progbits
	.align	128
        .global         _Z18transposeCoalescedPfS_ii
        .type           _Z18transposeCoalescedPfS_ii,@function
        .size           _Z18transposeCoalescedPfS_ii,(.L_x_6 - _Z18transposeCoalescedPfS_ii)
        .other          _Z18transposeCoalescedPfS_ii,@"STO_CUDA_ENTRY STV_DEFAULT"
_Z18transposeCoalescedPfS_ii:
.text._Z18transposeCoalescedPfS_ii:
        /* <DEDUP_REMOVED lines=31> */
.L_x_1:
        /* <DEDUP_REMOVED lines=9> */
.L_x_6:


//--------------------- .text._Z14transposeNaivePfS_ii --------------------------
	.section	.text._Z14transposeNaivePfS_ii,"ax",@progbits
	.align	128
        .global         _Z14transposeNaivePfS_ii
        .type           _Z14transposeNaivePfS_ii,@function
        .size           _Z14transposeNaivePfS_ii,(.L_x_7 - _Z14transposeNaivePfS_ii)
        .other          _Z14transposeNaivePfS_ii,@"STO_CUDA_ENTRY STV_DEFAULT"
_Z14transposeNaivePfS_ii:
.text._Z14transposeNaivePfS_ii:
[----:B------:R-:W-:Y:S01]  /*0000*/  LDC R1, c[0x0][0x37c] ;  /* 0x0000df00ff017b82 */ /* 0x000fe20000000800 */
[----:B------:R-:W0:Y:S01]  /*0010*/  S2R R7, SR_CTAID.Y ;  /* 0x0000000000077919 */ /* 0x000e220000002600 */
[----:B------:R-:W1:Y:S01]  /*0020*/  LDCU.64 UR6, c[0x0][0x390] ;  /* 0x00007200ff0677ac */ /* 0x000e620008000a00 */
[----:B------:R-:W0:Y:S01]  /*0030*/  S2R R2, SR_TID.Y ;  /* 0x0000000000027919 */ /* 0x000e220000002200 */
[----:B------:R-:W2:Y:S01]  /*0040*/  S2R R0, SR_CTAID.X ;  /* 0x0000000000007919 */ /* 0x000ea20000002500 */
[----:B------:R-:W2:Y:S01]  /*0050*/  S2R R3, SR_TID.X ;  /* 0x0000000000037919 */ /* 0x000ea20000002100 */
[----:B0-----:R-:W-:-:S04]  /*0060*/  LEA R7, R7, R2, 0x5 ;  /* 0x0000000207077211 */ /* 0x001fc800078e28ff */
[----:B-1----:R-:W-:Y:S02]  /*0070*/  ISETP.GE.AND P0, PT, R7, UR7, PT ;  /* 0x0000000707007c0c */ /* 0x002fe4000bf06270 */
[----:B--2---:R-:W-:-:S04]  /*0080*/  LEA R0, R0, R3, 0x5 ;  /* 0x0000000300007211 */ /* 0x004fc800078e28ff */
[----:B------:R-:W-:-:S13]  /*0090*/  ISETP.GE.OR P0, PT, R0, UR6, P0 ;  /* 0x0000000600007c0c */ /* 0x000fda0008706670 */
[----:B------:R-:W-:Y:S05]  /*00a0*/  @P0 EXIT ;  /* 0x000000000000094d */ /* 0x000fea0003800000 */
[----:B------:R-:W0:Y:S01]  /*00b0*/  LDC.64 R2, c[0x0][0x388] ;  /* 0x0000e200ff027b82 */ /* 0x000e220000000a00 */
[----:B------:R-:W1:Y:S01]  /*00c0*/  LDCU.64 UR4, c[0x0][0x358] ;  /* 0x00006b00ff0477ac */ /* 0x000e620008000a00 */
[----:B------:R-:W-:-:S04]  /*00d0*/  IMAD R5, R7, UR6, R0 ;  /* 0x0000000607057c24 */ /* 0x000fc8000f8e0200 */
[----:B0-----:R-:W-:Y:S02]  /*00e0*/  IMAD.WIDE R2, R5, 0x4, R2 ;  /* 0x0000000405027825 */ /* 0x001fe400078e0202 */
[----:B------:R-:W0:Y:S04]  /*00f0*/  LDC.64 R4, c[0x0][0x380] ;  /* 0x0000e000ff047b82 */ /* 0x000e280000000a00 */
[----:B-1----:R-:W2:Y:S01]  /*0100*/  LDG.E R3, desc[UR4][R2.64] ;  /* 0x0000000402037981 */ /* 0x002ea2000c1e1900 */
[----:B------:R-:W-:-:S04]  /*0110*/  IMAD R7, R0, UR6, R7 ;  /* 0x0000000600077c24 */ /* 0x000fc8000f8e0207 */
[----:B0-----:R-:W-:-:S05]  /*0120*/  IMAD.WIDE R4, R7, 0x4, R4 ;  /* 0x0000000407047825 */ /* 0x001fca00078e0204 */
[----:B--2---:R-:W-:Y:S01]  /*0130*/  STG.E desc[UR4][R4.64], R3 ;  /* 0x0000000304007986 */ /* 0x004fe2000c101904 */
[----:B------:R-:W-:Y:S05]  /*0140*/  EXIT ;  /* 0x000000000000794d */ /* 0x000fea0003800000 */
.L_x_2:
        /* <DEDUP_REMOVED lines=11> */
.L_x_7:


//--------------------- .text._Z13copySharedMemPfS_ii --------------------------
	.section	.text._Z13copySharedMemPfS_ii,"ax",@progbits
	.align	128
        .global         _Z13copySharedMemPfS_ii
        .type           _Z13copySharedMemPfS_ii,@function
        .size           _Z13copySharedMemPfS_ii,(.L_x_8 - _Z13copySharedMemPfS_ii)
        .other          _Z13copySharedMemPfS_ii,@"STO_CUDA_ENTRY STV_DEFAULT"
_Z13copySharedMemPfS_ii:
.text._Z13copySharedMemPfS_ii:
        /* <DEDUP_REMOVED lines=31> */
.L_x_3:
        /* <DEDUP_REMOVED lines=9> */
.L_x_8:


//--------------------- .text._Z4copyPfS_ii       --------------------------
	.section	.text._Z4copyPfS_ii,"ax",@progbits
	.align	128
        .global         _Z4copyPfS_ii
        .type           _Z4copyPfS_ii,@function
        .size           _Z4copyPfS_ii,(.L_x_9 - _Z4copyPfS_ii)
        .other          _Z4copyPfS_ii,@"STO_CUDA_ENTRY STV_DEFAULT"
_Z4copyPfS_ii:
.text._Z4copyPfS_ii:
        /* <DEDUP_REMOVED lines=13> */
[----:B------:R-:W-:-:S06]  /*00d0*/  IMAD R7, R0, UR6, R5 ;  /* 0x0000000600077c24 */ /* 0x000fcc000f8e0205 */
[----:B------:R-:W2:Y:S01]  /*00e0*/  LDC.64 R4, c[0x0][0x380] ;  /* 0x0000e000ff047b82 */ /* 0x000ea20000000a00 */
[----:B0-----:R-:W-:-:S06]  /*00f0*/  IMAD.WIDE R2, R7, 0x4, R2 ;  /* 0x0000000407027825 */ /* 0x001fcc00078e0202 */
[----:B-1----:R-:W3:Y:S01]  /*0100*/  LDG.E R3, desc[UR4][R2.64] ;  /* 0x0000000402037981 */ /* 0x002ee2000c1e1900 */
[----:B--2---:R-:W-:-:S05]  /*0110*/  IMAD.WIDE R4, R7, 0x4, R4 ;  /* 0x0000000407047825 */ /* 0x004fca00078e0204 */
[----:B---3--:R-:W-:Y:S01]  /*0120*/  STG.E desc[UR4][R4.64], R3 ;  /* 0x0000000304007986 */ /* 0x008fe2000c101904 */
[----:B------:R-:W-:Y:S05]  /*0130*/  EXIT ;  /* 0x000000000000794d */ /* 0x000fea0003800000 */
.L_x_4:
        /* <DEDUP_REMOVED lines=12> */
.L_x_9:


//--------------------- .nv.shared._Z24transposeNoBankConflictsPfS_ii --------------------------
	.section	.nv.shared._Z24transposeNoBankConflictsPfS_ii,"aw",@nobits
	.sectionflags	@""
	.align	4
.nv.shared._Z24transposeNoBankConflictsPfS_ii:
	.zero		5120


//--------------------- .nv.shared.reserved.0     --------------------------
	.section	.nv.shared.reserved.0,"aw",@nobits
	.weak		__nv_reservedSMEM_offset_0_alias
	.size		__nv_reservedSMEM_offset_0_alias, 0, 64
	.other		__nv_reservedSMEM_offset_0_alias,@"STO_CUDA_RESERVED_SHARED STV_DEFAULT"
__nv_reservedSMEM_offset_0_alias:
	.zero		0
	.zero		64


//--------------------- .nv.shared._Z18transposeCoalescedPfS_ii --------------------------
	.section	.nv.shared._Z18transposeCoalescedPfS_ii,"aw",@nobits
	.sectionflags	@""
	.align	4
.nv.shared._Z18transposeCoalescedPfS_ii:
	.zero		5120


//--------------------- .nv.shared._Z13copySharedMemPfS_ii --------------------------
	.section	.nv.shared._Z13copySharedMemPfS_ii,"aw",@nobits
	.sectionflags	@""
	.align	4
.nv.shared._Z13copySharedMemPfS_ii:
	.zero		5120


//--------------------- .nv.constant0._Z24transposeNoBankConflictsPfS_ii --------------------------
	.section	.nv.constant0._Z24transposeNoBankConflictsPfS_ii,"a",@progbits
	.sectionflags	@""
	.align	4
.nv.constant0._Z24transposeNoBankConflictsPfS_ii:
	.zero		920


//--------------------- .nv.constant0._Z18transposeCoalescedPfS_ii --------------------------
	.section	.nv.constant0._Z18transposeCoalescedPfS_ii,"a",@progbits
	.sectionflags	@""
	.align	4
.nv.constant0._Z18transposeCoalescedPfS_ii:
	.zero		920


//--------------------- .nv.constant0._Z14transposeNaivePfS_ii --------------------------
	.section	.nv.constant0._Z14transposeNaivePfS_ii,"a",@progbits
	.sectionflags	@""
	.align	4
.nv.constant0._Z14transposeNaivePfS_ii:
	.zero		920


//--------------------- .nv.constant0._Z13copySharedMemPfS_ii --------------------------
	.section	.nv.constant0._Z13copySharedMemPfS_ii,"a",@progbits
	.sectionflags	@""
	.align	4
.nv.constant0._Z13copySharedMemPfS_ii:
	.zero		920


//--------------------- .nv.constant0._Z4copyPfS_ii --------------------------
	.section	.nv.constant0._Z4copyPfS_ii,"a",@progbits
	.sectionflags	@""
	.align	4
.nv.constant0._Z4copyPfS_ii:
	.zero		920


//--------------------- SYMBOLS --------------------------

	.type		.nv.reservedSmem.offset0,@object
	.size		.nv.reservedSmem.offset0,0x4
	.type		.nv.reservedSmem.cap,@object
	.size		.nv.reservedSmem.cap,0x4
